	.headerflags	@"EF_CUDA_TEXMODE_UNIFIED EF_CUDA_64BIT_ADDRESS EF_CUDA_ACCELERATORS EF_CUDA_SM90 EF_CUDA_VIRTUAL_SM(EF_CUDA_SM90)"
	.elftype	@"ET_EXEC"


//--------------------- .nv.info                  --------------------------
	.section	.nv.info,"",@"SHT_CUDA_INFO"
	.align	4


	//----- nvinfo : EIATTR_REGCOUNT
	.align		4
        /*0000*/ 	.byte	0x04, 0x2f
        /*0002*/ 	.short	(.L_1 - .L_0)
	.align		4
.L_0:
        /*0004*/ 	.word	index@(triton_poi_fused__to_copy_add_arange_mul_14)
        /*0008*/ 	.word	0x00000009


	//----- nvinfo : EIATTR_MIN_STACK_SIZE
	.align		4
.L_1:
        /*000c*/ 	.byte	0x04, 0x12
        /*000e*/ 	.short	(.L_3 - .L_2)
	.align		4
.L_2:
        /*0010*/ 	.word	index@(triton_poi_fused__to_copy_add_arange_mul_14)
        /*0014*/ 	.word	0x00000000


	//----- nvinfo : EIATTR_FRAME_SIZE
	.align		4
.L_3:
        /*0018*/ 	.byte	0x04, 0x11
        /*001a*/ 	.short	(.L_5 - .L_4)
	.align		4
.L_4:
        /*001c*/ 	.word	index@(triton_poi_fused__to_copy_add_arange_mul_14)
        /*0020*/ 	.word	0x00000000


	//----- nvinfo : EIATTR_MIN_STACK_SIZE
	.align		4
.L_5:
        /*0024*/ 	.byte	0x04, 0x12
        /*0026*/ 	.short	(.L_7 - .L_6)
	.align		4
.L_6:
        /*0028*/ 	.word	index@(triton_poi_fused__to_copy_add_arange_mul_14)
        /*002c*/ 	.word	0x00000000
.L_7:


//--------------------- .nv.info.triton_poi_fused__to_copy_add_arange_mul_14 --------------------------
	.section	.nv.info.triton_poi_fused__to_copy_add_arange_mul_14,"",@"SHT_CUDA_INFO"
	.sectionflags	@""
	.align	4


	//----- nvinfo : EIATTR_CUDA_API_VERSION
	.align		4
        /*0000*/ 	.byte	0x04, 0x37
        /*0002*/ 	.short	(.L_9 - .L_8)
.L_8:
        /*0004*/ 	.word	0x0000007c


	//----- nvinfo : EIATTR_KPARAM_INFO
	.align		4
.L_9:
        /*0008*/ 	.byte	0x04, 0x17
        /*000a*/ 	.short	(.L_11 - .L_10)
.L_10:
        /*000c*/ 	.word	0x00000000
        /*0010*/ 	.short	0x0001
        /*0012*/ 	.short	0x0008
        /*0014*/ 	.byte	0x00, 0xf0, 0x11, 0x00


	//----- nvinfo : EIATTR_KPARAM_INFO
	.align		4
.L_11:
        /*0018*/ 	.byte	0x04, 0x17
        /*001a*/ 	.short	(.L_13 - .L_12)
.L_12:
        /*001c*/ 	.word	0x00000000
        /*0020*/ 	.short	0x0000
        /*0022*/ 	.short	0x0000
        /*0024*/ 	.byte	0x00, 0xf4, 0x21, 0x00


	//----- nvinfo : EIATTR_SPARSE_MMA_MASK
	.align		4
.L_13:
        /*0028*/ 	.byte	0x03, 0x50
        /*002a*/ 	.short	0x0000


	//----- nvinfo : EIATTR_MAXREG_COUNT
	.align		4
        /*002c*/ 	.byte	0x03, 0x1b
        /*002e*/ 	.short	0x00ff


	//----- nvinfo : EIATTR_EXIT_INSTR_OFFSETS
	.align		4
        /*0030*/ 	.byte	0x04, 0x1c
        /*0032*/ 	.short	(.L_15 - .L_14)


	//   ....[0]....
.L_14:
        /*0034*/ 	.word	0x000000d0


	//   ....[1]....
        /*0038*/ 	.word	0x00000100


	//----- nvinfo : EIATTR_REQNTID
	.align		4
.L_15:
        /*003c*/ 	.byte	0x04, 0x10
        /*003e*/ 	.short	(.L_17 - .L_16)
.L_16:
        /*0040*/ 	.word	0x00000020
        /*0044*/ 	.word	0x00000001
        /*0048*/ 	.word	0x00000001


	//----- nvinfo : EIATTR_CBANK_PARAM_SIZE
	.align		4
.L_17:
        /*004c*/ 	.byte	0x03, 0x19
        /*004e*/ 	.short	0x000c


	//----- nvinfo : EIATTR_PARAM_CBANK
	.align		4
        /*0050*/ 	.byte	0x04, 0x0a
        /*0052*/ 	.short	(.L_19 - .L_18)
	.align		4
.L_18:
        /*0054*/ 	.word	index@(.nv.constant0.triton_poi_fused__to_copy_add_arange_mul_14)
        /*0058*/ 	.short	0x0210
        /*005a*/ 	.short	0x000c


	//----- nvinfo : EIATTR_SW_WAR
	.align		4
.L_19:
        /*005c*/ 	.byte	0x04, 0x36
        /*005e*/ 	.short	(.L_21 - .L_20)
.L_20:
        /*0060*/ 	.word	0x00000008
.L_21:


//--------------------- .nv.callgraph             --------------------------
	.section	.nv.callgraph,"",@"SHT_CUDA_CALLGRAPH"
	.align	4
	.sectionentsize	8
	.align		4
        /*0000*/ 	.word	0x00000000
	.align		4
        /*0004*/ 	.word	0xffffffff
	.align		4
        /*0008*/ 	.word	0x00000000
	.align		4
        /*000c*/ 	.word	0xfffffffe
	.align		4
        /*0010*/ 	.word	0x00000000
	.align		4
        /*0014*/ 	.word	0xfffffffd
	.align		4
        /*0018*/ 	.word	0x00000000
	.align		4
        /*001c*/ 	.word	0xfffffffc


//--------------------- .text.triton_poi_fused__to_copy_add_arange_mul_14 --------------------------
	.section	.text.triton_poi_fused__to_copy_add_arange_mul_14,"ax",@progbits
	.align	128
        .global         triton_poi_fused__to_copy_add_arange_mul_14
        .type           triton_poi_fused__to_copy_add_arange_mul_14,@function
        .size           triton_poi_fused__to_copy_add_arange_mul_14,(.L_x_1 - triton_poi_fused__to_copy_add_arange_mul_14)
        .other          triton_poi_fused__to_copy_add_arange_mul_14,@"STO_CUDA_ENTRY STV_DEFAULT"
triton_poi_fused__to_copy_add_arange_mul_14:
.text.triton_poi_fused__to_copy_add_arange_mul_14:
[----:B------:R-:W0:Y:S02]  /*0000*/  LDC R1, c[0x0][0x28] ;  /* 0x00000a00ff017b82 */ /* 0x000e240000000800 */
[----:B------:R-:W1:Y:S01]  /*0010*/  S2R R6, SR_TID.X ;  /* 0x0000000000067919 */ /* 0x000e620000002100 */
[----:B------:R-:W2:Y:S01]  /*0020*/  LDC.64 R2, c[0x0][0x210] ;  /* 0x00008400ff027b82 */ /* 0x000ea20000000a00 */
[----:B------:R-:W3:Y:S01]  /*0030*/  S2R R5, SR_CTAID.X ;  /* 0x0000000000057919 */ /* 0x000ee20000002500 */
[C---:B-1----:R-:W-:Y:S02]  /*0040*/  LOP3.LUT R0, R6.reuse, 0xf, RZ, 0xc0, !PT ;  /* 0x0000000f06007812 */ /* 0x042fe400078ec0ff */
[----:B------:R-:W-:-:S03]  /*0050*/  LOP3.LUT P0, RZ, R6, 0x10, RZ, 0xc0, !PT ;  /* 0x0000001006ff7812 */ /* 0x000fc6000780c0ff */
[----:B---3--:R-:W-:-:S04]  /*0060*/  IMAD R5, R5, 0x10, R0 ;  /* 0x0000001005057824 */ /* 0x008fc800078e0200 */
[C---:B--2---:R-:W-:Y:S01]  /*0070*/  IMAD.WIDE R2, R5.reuse, 0x8, R2 ;  /* 0x0000000805027825 */ /* 0x044fe200078e0202 */
[----:B------:R-:W-:Y:S02]  /*0080*/  I2FP.F32.S32 R0, R5 ;  /* 0x0000000500007245 */ /* 0x000fe40000201400 */
[----:B------:R-:W-:-:S03]  /*0090*/  ISETP.LT.AND P0, PT, R5, 0x10, !P0 ;  /* 0x000000100500780c */ /* 0x000fc60004701270 */
[----:B------:R-:W-:-:S04]  /*00a0*/  FMUL R0, R0, 0.5 ;  /* 0x3f00000000007820 */ /* 0x000fc80000400000 */
[----:B------:R-:W1:Y:S02]  /*00b0*/  F2I.TRUNC.NTZ R4, R0 ;  /* 0x0000000000047305 */ /* 0x000e64000020f100 */
[----:B-1----:R-:W-:-:S04]  /*00c0*/  SHF.R.S32.HI R5, RZ, 0x1f, R4 ;  /* 0x0000001fff057819 */ /* 0x002fc80000011404 */
[----:B------:R-:W-:Y:S05]  /*00d0*/  @!P0 EXIT ;  /* 0x000000000000894d */ /* 0x000fea0003800000 */
[----:B------:R-:W-:Y:S02]  /*00e0*/  ULDC.64 UR4, c[0x0][0x208] ;  /* 0x0000820000047ab9 */ /* 0x000fe40000000a00 */
[----:B------:R-:W-:Y:S01]  /*00f0*/  STG.E.64 desc[UR4][R2.64], R4 ;  /* 0x0000000402007986 */ /* 0x000fe2000c101b04 */
[----:B------:R-:W-:Y:S05]  /*0100*/  EXIT ;  /* 0x000000000000794d */ /* 0x000fea0003800000 */
.L_x_0:
[----:B------:R-:W-:-:S00]  /*0110*/  BRA `(.L_x_0) ;  /* 0xfffffffc00fc7947 */ /* 0x000fc0000383ffff */
[----:B------:R-:W-:-:S00]  /*0120*/  NOP ;  /* 0x0000000000007918 */ /* 0x000fc00000000000 */
        /* <DEDUP_REMOVED lines=13> */
.L_x_1:


//--------------------- .nv.constant0.triton_poi_fused__to_copy_add_arange_mul_14 --------------------------
	.section	.nv.constant0.triton_poi_fused__to_copy_add_arange_mul_14,"a",@progbits
	.sectionflags	@""
	.align	4
.nv.constant0.triton_poi_fused__to_copy_add_arange_mul_14:
	.zero		540
